	.headerflags	@"EF_CUDA_TEXMODE_UNIFIED EF_CUDA_64BIT_ADDRESS EF_CUDA_ACCELERATORS EF_CUDA_SM90 EF_CUDA_VIRTUAL_SM(EF_CUDA_SM90)"
	.elftype	@"ET_EXEC"


//--------------------- .nv.info                  --------------------------
	.section	.nv.info,"",@"SHT_CUDA_INFO"
	.align	4


	//----- nvinfo : EIATTR_REGCOUNT
	.align		4
        /*0000*/ 	.byte	0x04, 0x2f
        /*0002*/ 	.short	(.L_3 - .L_2)
	.align		4
.L_2:
        /*0004*/ 	.word	index@(triton_poi_fused__native_batch_norm_legit_no_training_add_relu_11)
        /*0008*/ 	.word	0x00000012


	//----- nvinfo : EIATTR_MIN_STACK_SIZE
	.align		4
.L_3:
        /*000c*/ 	.byte	0x04, 0x12
        /*000e*/ 	.short	(.L_5 - .L_4)
	.align		4
.L_4:
        /*0010*/ 	.word	index@(triton_poi_fused__native_batch_norm_legit_no_training_add_relu_11)
        /*0014*/ 	.word	0x00000000


	//----- nvinfo : EIATTR_FRAME_SIZE
	.align		4
.L_5:
        /*0018*/ 	.byte	0x04, 0x11
        /*001a*/ 	.short	(.L_7 - .L_6)
	.align		4
.L_6:
        /*001c*/ 	.word	index@(triton_poi_fused__native_batch_norm_legit_no_training_add_relu_11)
        /*0020*/ 	.word	0x00000000


	//----- nvinfo : EIATTR_MIN_STACK_SIZE
	.align		4
.L_7:
        /*0024*/ 	.byte	0x04, 0x12
        /*0026*/ 	.short	(.L_9 - .L_8)
	.align		4
.L_8:
        /*0028*/ 	.word	index@(triton_poi_fused__native_batch_norm_legit_no_training_add_relu_11)
        /*002c*/ 	.word	0x00000000
.L_9:


//--------------------- .nv.info.triton_poi_fused__native_batch_norm_legit_no_training_add_relu_11 --------------------------
	.section	.nv.info.triton_poi_fused__native_batch_norm_legit_no_training_add_relu_11,"",@"SHT_CUDA_INFO"
	.sectionflags	@""
	.align	4


	//----- nvinfo : EIATTR_CUDA_API_VERSION
	.align		4
        /*0000*/ 	.byte	0x04, 0x37
        /*0002*/ 	.short	(.L_11 - .L_10)
.L_10:
        /*0004*/ 	.word	0x0000007c


	//----- nvinfo : EIATTR_KPARAM_INFO
	.align		4
.L_11:
        /*0008*/ 	.byte	0x04, 0x17
        /*000a*/ 	.short	(.L_13 - .L_12)
.L_12:
        /*000c*/ 	.word	0x00000000
        /*0010*/ 	.short	0x0007
        /*0012*/ 	.short	0x0038
        /*0014*/ 	.byte	0x00, 0xf0, 0x11, 0x00


	//----- nvinfo : EIATTR_KPARAM_INFO
	.align		4
.L_13:
        /*0018*/ 	.byte	0x04, 0x17
        /*001a*/ 	.short	(.L_15 - .L_14)
.L_14:
        /*001c*/ 	.word	0x00000000
        /*0020*/ 	.short	0x0006
        /*0022*/ 	.short	0x0030
        /*0024*/ 	.byte	0x00, 0xf4, 0x21, 0x00


	//----- nvinfo : EIATTR_KPARAM_INFO
	.align		4
.L_15:
        /*0028*/ 	.byte	0x04, 0x17
        /*002a*/ 	.short	(.L_17 - .L_16)
.L_16:
        /*002c*/ 	.word	0x00000000
        /*0030*/ 	.short	0x0005
        /*0032*/ 	.short	0x0028
        /*0034*/ 	.byte	0x00, 0xf4, 0x21, 0x00


	//----- nvinfo : EIATTR_KPARAM_INFO
	.align		4
.L_17:
        /*0038*/ 	.byte	0x04, 0x17
        /*003a*/ 	.short	(.L_19 - .L_18)
.L_18:
        /*003c*/ 	.word	0x00000000
        /*0040*/ 	.short	0x0004
        /*0042*/ 	.short	0x0020
        /*0044*/ 	.byte	0x00, 0xf4, 0x21, 0x00


	//----- nvinfo : EIATTR_KPARAM_INFO
	.align		4
.L_19:
        /*0048*/ 	.byte	0x04, 0x17
        /*004a*/ 	.short	(.L_21 - .L_20)
.L_20:
        /*004c*/ 	.word	0x00000000
        /*0050*/ 	.short	0x0003
        /*0052*/ 	.short	0x0018
        /*0054*/ 	.byte	0x00, 0xf4, 0x21, 0x00


	//----- nvinfo : EIATTR_KPARAM_INFO
	.align		4
.L_21:
        /*0058*/ 	.byte	0x04, 0x17
        /*005a*/ 	.short	(.L_23 - .L_22)
.L_22:
        /*005c*/ 	.word	0x00000000
        /*0060*/ 	.short	0x0002
        /*0062*/ 	.short	0x0010
        /*0064*/ 	.byte	0x00, 0xf4, 0x21, 0x00


	//----- nvinfo : EIATTR_KPARAM_INFO
	.align		4
.L_23:
        /*0068*/ 	.byte	0x04, 0x17
        /*006a*/ 	.short	(.L_25 - .L_24)
.L_24:
        /*006c*/ 	.word	0x00000000
        /*0070*/ 	.short	0x0001
        /*0072*/ 	.short	0x0008
        /*0074*/ 	.byte	0x00, 0xf4, 0x21, 0x00


	//----- nvinfo : EIATTR_KPARAM_INFO
	.align		4
.L_25:
        /*0078*/ 	.byte	0x04, 0x17
        /*007a*/ 	.short	(.L_27 - .L_26)
.L_26:
        /*007c*/ 	.word	0x00000000
        /*0080*/ 	.short	0x0000
        /*0082*/ 	.short	0x0000
        /*0084*/ 	.byte	0x00, 0xf4, 0x21, 0x00


	//----- nvinfo : EIATTR_SPARSE_MMA_MASK
	.align		4
.L_27:
        /*0088*/ 	.byte	0x03, 0x50
        /*008a*/ 	.short	0x0000


	//----- nvinfo : EIATTR_MAXREG_COUNT
	.align		4
        /*008c*/ 	.byte	0x03, 0x1b
        /*008e*/ 	.short	0x00ff


	//----- nvinfo : EIATTR_EXIT_INSTR_OFFSETS
	.align		4
        /*0090*/ 	.byte	0x04, 0x1c
        /*0092*/ 	.short	(.L_29 - .L_28)


	//   ....[0]....
.L_28:
        /*0094*/ 	.word	0x000002f0


	//----- nvinfo : EIATTR_REQNTID
	.align		4
.L_29:
        /*0098*/ 	.byte	0x04, 0x10
        /*009a*/ 	.short	(.L_31 - .L_30)
.L_30:
        /*009c*/ 	.word	0x00000080
        /*00a0*/ 	.word	0x00000001
        /*00a4*/ 	.word	0x00000001


	//----- nvinfo : EIATTR_CBANK_PARAM_SIZE
	.align		4
.L_31:
        /*00a8*/ 	.byte	0x03, 0x19
        /*00aa*/ 	.short	0x003c


	//----- nvinfo : EIATTR_PARAM_CBANK
	.align		4
        /*00ac*/ 	.byte	0x04, 0x0a
        /*00ae*/ 	.short	(.L_33 - .L_32)
	.align		4
.L_32:
        /*00b0*/ 	.word	index@(.nv.constant0.triton_poi_fused__native_batch_norm_legit_no_training_add_relu_11)
        /*00b4*/ 	.short	0x0210
        /*00b6*/ 	.short	0x003c


	//----- nvinfo : EIATTR_SW_WAR
	.align		4
.L_33:
        /*00b8*/ 	.byte	0x04, 0x36
        /*00ba*/ 	.short	(.L_35 - .L_34)
.L_34:
        /*00bc*/ 	.word	0x00000008
.L_35:


//--------------------- .nv.callgraph             --------------------------
	.section	.nv.callgraph,"",@"SHT_CUDA_CALLGRAPH"
	.align	4
	.sectionentsize	8
	.align		4
        /*0000*/ 	.word	0x00000000
	.align		4
        /*0004*/ 	.word	0xffffffff
	.align		4
        /*0008*/ 	.word	0x00000000
	.align		4
        /*000c*/ 	.word	0xfffffffe
	.align		4
        /*0010*/ 	.word	0x00000000
	.align		4
        /*0014*/ 	.word	0xfffffffd
	.align		4
        /*0018*/ 	.word	0x00000000
	.align		4
        /*001c*/ 	.word	0xfffffffc


//--------------------- .nv.constant4             --------------------------
	.section	.nv.constant4,"a",@progbits
	.align	8
	.align		8
.nv.constant4:
        /*0000*/ 	.dword	_$_str
	.align		8
        /*0008*/ 	.dword	_$_str_$_2


//--------------------- .text.triton_poi_fused__native_batch_norm_legit_no_training_add_relu_11 --------------------------
	.section	.text.triton_poi_fused__native_batch_norm_legit_no_training_add_relu_11,"ax",@progbits
	.align	128
        .global         triton_poi_fused__native_batch_norm_legit_no_training_add_relu_11
        .type           triton_poi_fused__native_batch_norm_legit_no_training_add_relu_11,@function
        .size           triton_poi_fused__native_batch_norm_legit_no_training_add_relu_11,(.L_x_1 - triton_poi_fused__native_batch_norm_legit_no_training_add_relu_11)
        .other          triton_poi_fused__native_batch_norm_legit_no_training_add_relu_11,@"STO_CUDA_ENTRY STV_DEFAULT"
triton_poi_fused__native_batch_norm_legit_no_training_add_relu_11:
.text.triton_poi_fused__native_batch_norm_legit_no_training_add_relu_11:
[----:B------:R-:W-:Y:S08]  /*0000*/  LDC R1, c[0x0][0x28] ;  /* 0x00000a00ff017b82 */ /* 0x000ff00000000800 */
[----:B------:R-:W1:Y:S01]  /*0010*/  LDC.64 R2, c[0x0][0x220] ;  /* 0x00008800ff027b82 */ /* 0x000e620000000a00 */
[----:B------:R-:W-:Y:S01]  /*0020*/  ULDC.64 UR4, c[0x0][0x208] ;  /* 0x0000820000047ab9 */ /* 0x000fe20000000a00 */
[----:B------:R-:W2:Y:S01]  /*0030*/  S2R R0, SR_TID.X ;  /* 0x0000000000007919 */ /* 0x000ea20000002100 */
[----:B------:R-:W3:Y:S05]  /*0040*/  S2R R15, SR_CTAID.X ;  /* 0x00000000000f7919 */ /* 0x000eea0000002500 */
[----:B------:R-:W4:Y:S08]  /*0050*/  LDC.64 R12, c[0x0][0x210] ;  /* 0x00008400ff0c7b82 */ /* 0x000f300000000a00 */
[----:B------:R-:W5:Y:S01]  /*0060*/  LDC.64 R6, c[0x0][0x218] ;  /* 0x00008600ff067b82 */ /* 0x000f620000000a00 */
[----:B-1----:R4:W5:Y:S07]  /*0070*/  LDG.E R14, desc[UR4][R2.64] ;  /* 0x00000004020e7981 */ /* 0x00296e000c1e1900 */
[----:B------:R-:W1:Y:S08]  /*0080*/  LDC.64 R4, c[0x0][0x238] ;  /* 0x00008e00ff047b82 */ /* 0x000e700000000a00 */
[----:B------:R-:W5:Y:S01]  /*0090*/  LDC.64 R8, c[0x0][0x228] ;  /* 0x00008a00ff087b82 */ /* 0x000f620000000a00 */
[----:B--2---:R-:W-:-:S04]  /*00a0*/  SHF.L.U32 R0, R0, 0x1, RZ ;  /* 0x0000000100007819 */ /* 0x004fc800000006ff */
[----:B------:R-:W-:-:S03]  /*00b0*/  LOP3.LUT R0, R0, 0xfe, RZ, 0xc0, !PT ;  /* 0x000000fe00007812 */ /* 0x000fc600078ec0ff */
[----:B------:R-:W2:Y:S01]  /*00c0*/  LDC.64 R10, c[0x0][0x230] ;  /* 0x00008c00ff0a7b82 */ /* 0x000ea20000000a00 */
[----:B---3--:R-:W-:-:S05]  /*00d0*/  LEA R0, R15, R0, 0x8 ;  /* 0x000000000f007211 */ /* 0x008fca00078e40ff */
[C---:B----4-:R-:W-:Y:S02]  /*00e0*/  IMAD.WIDE R2, R0.reuse, 0x4, R12 ;  /* 0x0000000400027825 */ /* 0x050fe400078e020c */
[----:B-----5:R3:W4:Y:S04]  /*00f0*/  LDG.E R12, desc[UR4][R6.64] ;  /* 0x00000004060c7981 */ /* 0x020728000c1e1900 */
[----:B------:R-:W4:Y:S01]  /*0100*/  LDG.E.64 R2, desc[UR4][R2.64] ;  /* 0x0000000402027981 */ /* 0x000f22000c1e1b00 */
[----:B-1----:R-:W-:-:S03]  /*0110*/  IMAD.WIDE R4, R0, 0x4, R4 ;  /* 0x0000000400047825 */ /* 0x002fc600078e0204 */
[----:B0-----:R-:W5:Y:S04]  /*0120*/  LDG.E R8, desc[UR4][R8.64] ;  /* 0x0000000408087981 */ /* 0x001f68000c1e1900 */
[----:B------:R-:W5:Y:S04]  /*0130*/  LDG.E.64 R4, desc[UR4][R4.64] ;  /* 0x0000000404047981 */ /* 0x000f68000c1e1b00 */
[----:B--2---:R0:W5:Y:S01]  /*0140*/  LDG.E R11, desc[UR4][R10.64] ;  /* 0x000000040a0b7981 */ /* 0x004162000c1e1900 */
[----:B---3--:R-:W-:Y:S01]  /*0150*/  HFMA2.MMA R6, -RZ, RZ, 1.625, 0 ;  /* 0x3e800000ff067435 */ /* 0x008fe200000001ff */
[----:B------:R-:W-:-:S04]  /*0160*/  FADD R14, R14, 9.9999997473787516356e-06 ;  /* 0x3727c5ac0e0e7421 */ /* 0x000fc80000000000 */
[----:B------:R-:W1:Y:S02]  /*0170*/  MUFU.SQRT R13, R14 ;  /* 0x0000000e000d7308 */ /* 0x000e640000002000 */
[C---:B-1----:R-:W-:Y:S02]  /*0180*/  FSETP.GT.AND P0, PT, R13.reuse, 8.50705917302346158658e+37, PT ;  /* 0x7e8000000d00780b */ /* 0x042fe40003f04000 */
[----:B------:R-:W-:-:S11]  /*0190*/  FSETP.GEU.AND P1, PT, R13, 1.175494350822287508e-38, PT ;  /* 0x008000000d00780b */ /* 0x000fd60003f2e000 */
[----:B------:R-:W-:-:S04]  /*01a0*/  @P0 FMUL R13, R13, 0.25 ;  /* 0x3e8000000d0d0820 */ /* 0x000fc80000400000 */
[----:B------:R-:W-:-:S06]  /*01b0*/  @!P1 FMUL R13, R13, 16777216 ;  /* 0x4b8000000d0d9820 */ /* 0x000fcc0000400000 */
[----:B------:R-:W1:Y:S01]  /*01c0*/  MUFU.RCP R13, R13 ;  /* 0x0000000d000d7308 */ /* 0x000e620000001000 */
[----:B0-----:R-:W-:Y:S02]  /*01d0*/  FSEL R10, R6, 1, P0 ;  /* 0x3f800000060a7808 */ /* 0x001fe40000000000 */
[----:B------:R-:W0:Y:S03]  /*01e0*/  LDC.64 R6, c[0x0][0x240] ;  /* 0x00009000ff067b82 */ /* 0x000e260000000a00 */
[----:B------:R-:W-:Y:S01]  /*01f0*/  @!P1 FMUL R10, R10, 16777216 ;  /* 0x4b8000000a0a9820 */ /* 0x000fe20000400000 */
[--C-:B----4-:R-:W-:Y:S01]  /*0200*/  FADD R3, R3, -R12.reuse ;  /* 0x8000000c03037221 */ /* 0x110fe20000000000 */
[----:B------:R-:W-:Y:S02]  /*0210*/  FADD R2, R2, -R12 ;  /* 0x8000000c02027221 */ /* 0x000fe40000000000 */
[----:B-1----:R-:W-:-:S04]  /*0220*/  FMUL R10, R13, R10 ;  /* 0x0000000a0d0a7220 */ /* 0x002fc80000400000 */
[-C--:B------:R-:W-:Y:S01]  /*0230*/  FMUL R3, R3, R10.reuse ;  /* 0x0000000a03037220 */ /* 0x080fe20000400000 */
[----:B------:R-:W-:-:S03]  /*0240*/  FMUL R2, R2, R10 ;  /* 0x0000000a02027220 */ /* 0x000fc60000400000 */
[C-C-:B-----5:R-:W-:Y:S01]  /*0250*/  FFMA R10, R8.reuse, R3, R11.reuse ;  /* 0x00000003080a7223 */ /* 0x160fe2000000000b */
[----:B------:R-:W-:-:S04]  /*0260*/  FFMA R11, R8, R2, R11 ;  /* 0x00000002080b7223 */ /* 0x000fc8000000000b */
[----:B------:R-:W-:Y:S01]  /*0270*/  FSETP.GEU.AND P1, PT, R10, -R5, PT ;  /* 0x800000050a00720b */ /* 0x000fe20003f2e000 */
[----:B------:R-:W-:Y:S01]  /*0280*/  FADD R5, R5, R10 ;  /* 0x0000000a05057221 */ /* 0x000fe20000000000 */
[----:B------:R-:W-:Y:S01]  /*0290*/  FADD R2, R4, R11 ;  /* 0x0000000b04027221 */ /* 0x000fe20000000000 */
[----:B------:R-:W-:Y:S01]  /*02a0*/  FSETP.GEU.AND P0, PT, R11, -R4, PT ;  /* 0x800000040b00720b */ /* 0x000fe20003f0e000 */
[----:B0-----:R-:W-:Y:S02]  /*02b0*/  IMAD.WIDE R6, R0, 0x4, R6 ;  /* 0x0000000400067825 */ /* 0x001fe400078e0206 */
[----:B------:R-:W-:Y:S02]  /*02c0*/  FSEL R3, R5, RZ, P1 ;  /* 0x000000ff05037208 */ /* 0x000fe40000800000 */
[----:B------:R-:W-:-:S05]  /*02d0*/  FSEL R2, R2, RZ, P0 ;  /* 0x000000ff02027208 */ /* 0x000fca0000000000 */
[----:B------:R-:W-:Y:S01]  /*02e0*/  STG.E.64 desc[UR4][R6.64], R2 ;  /* 0x0000000206007986 */ /* 0x000fe2000c101b04 */
[----:B------:R-:W-:Y:S05]  /*02f0*/  EXIT ;  /* 0x000000000000794d */ /* 0x000fea0003800000 */
.L_x_0:
[----:B------:R-:W-:-:S00]  /*0300*/  BRA `(.L_x_0) ;  /* 0xfffffffc00fc7947 */ /* 0x000fc0000383ffff */
[----:B------:R-:W-:-:S00]  /*0310*/  NOP ;  /* 0x0000000000007918 */ /* 0x000fc00000000000 */
        /* <DEDUP_REMOVED lines=14> */
.L_x_1:


//--------------------- .nv.global.init           --------------------------
	.section	.nv.global.init,"aw",@progbits
.nv.global.init:
	.type		_$_str,@object
	.size		_$_str,(_$_str_$_2 - _$_str)
_$_str:
        /*0000*/ 	.byte	0x5f, 0x5f, 0x43, 0x55, 0x44, 0x41, 0x5f, 0x46, 0x54, 0x5a, 0x00
	.type		_$_str_$_2,@object
	.size		_$_str_$_2,(.L_1 - _$_str_$_2)
_$_str_$_2:
        /*000b*/ 	.byte	0x5f, 0x5f, 0x43, 0x55, 0x44, 0x41, 0x5f, 0x50, 0x52, 0x45, 0x43, 0x5f, 0x53, 0x51, 0x52, 0x54
        /*001b*/ 	.byte	0x00
.L_1:


//--------------------- .nv.constant0.triton_poi_fused__native_batch_norm_legit_no_training_add_relu_11 --------------------------
	.section	.nv.constant0.triton_poi_fused__native_batch_norm_legit_no_training_add_relu_11,"a",@progbits
	.sectionflags	@""
	.align	4
.nv.constant0.triton_poi_fused__native_batch_norm_legit_no_training_add_relu_11:
	.zero		588
